//
// Generated by NVIDIA NVVM Compiler
//
// Compiler Build ID: CL-36424714
// Cuda compilation tools, release 13.0, V13.0.88
// Based on NVVM 20.0.0
//

.version 9.0
.target sm_100
.address_size 64

	// .globl	_Z6vecAddPdS_S_i

.visible .entry _Z6vecAddPdS_S_i(
	.param .u64 .ptr .align 1 _Z6vecAddPdS_S_i_param_0,
	.param .u64 .ptr .align 1 _Z6vecAddPdS_S_i_param_1,
	.param .u64 .ptr .align 1 _Z6vecAddPdS_S_i_param_2,
	.param .u32 _Z6vecAddPdS_S_i_param_3
)
{


	ret;

}


// ===== COMPILED SASS (sm_100) =====

	.target	sm_100

	.elftype	@"ET_EXEC"


//--------------------- .note.nv.tkinfo           --------------------------
	.section	.note.nv.tkinfo,"",@"SHT_NOTE"
	.sectionflags	@"SHF_NOTE_NV_TKINFO"
	.tkinfo
        /*0018*/ 	.word	0x00000002
        /*0030*/ 	.string	""
        /*0030*/ 	.string	"ptxas"
        /*0030*/ 	.string	"Cuda compilation tools, release 13.0, V13.0.88"
        /*0030*/ 	.string	"Build cuda_13.0.r13.0/compiler.36424714_0"
        /*0030*/ 	.string	"-arch sm_100 -m 64 "



//--------------------- .note.nv.cuinfo           --------------------------
	.section	.note.nv.cuinfo,"",@"SHT_NOTE"
	.sectionflags	@"SHF_NOTE_NV_CUINFO"
        /*0018*/ 	.short	0x0002
        /*001a*/ 	.short	0x0064
        /*001c*/ 	.short	0x0082
	.zero		2


//--------------------- .nv.info                  --------------------------
	.section	.nv.info,"",@"SHT_CUDA_INFO"
	.align	4


	//----- nvinfo : EIATTR_REGCOUNT
	.align		4
        /*0000*/ 	.byte	0x04, 0x2f
        /*0002*/ 	.short	(.L_1 - .L_0)
	.align		4
.L_0:
        /*0004*/ 	.word	index@(_Z6vecAddPdS_S_i)
        /*0008*/ 	.word	0x00000004


	//----- nvinfo : EIATTR_FRAME_SIZE
	.align		4
.L_1:
        /*000c*/ 	.byte	0x04, 0x11
        /*000e*/ 	.short	(.L_3 - .L_2)
	.align		4
.L_2:
        /*0010*/ 	.word	index@(_Z6vecAddPdS_S_i)
        /*0014*/ 	.word	0x00000000


	//----- nvinfo : EIATTR_MIN_STACK_SIZE
	.align		4
.L_3:
        /*0018*/ 	.byte	0x04, 0x12
        /*001a*/ 	.short	(.L_5 - .L_4)
	.align		4
.L_4:
        /*001c*/ 	.word	index@(_Z6vecAddPdS_S_i)
        /*0020*/ 	.word	0x00000000
.L_5:


//--------------------- .nv.compat                --------------------------
	.section	.nv.compat,"",@"SHT_CUDA_COMPAT_INFO"
	.align	4
        /*0000*/ 	.byte	0x02, 0x09, 0x00, 0x00, 0x02, 0x02, 0x01, 0x00, 0x02, 0x05, 0x05, 0x00, 0x03, 0x07, 0x01, 0x01
        /*0010*/ 	.byte	0x02, 0x03, 0x00, 0x00, 0x02, 0x06, 0x01, 0x00, 0x04, 0x0b, 0x08, 0x00, 0x09, 0x00, 0x00, 0x00
        /*0020*/ 	.byte	0x00, 0x00, 0x00, 0x00


//--------------------- .nv.info._Z6vecAddPdS_S_i --------------------------
	.section	.nv.info._Z6vecAddPdS_S_i,"",@"SHT_CUDA_INFO"
	.sectionflags	@""
	.align	4


	//----- nvinfo : EIATTR_CUDA_API_VERSION
	.align		4
        /*0000*/ 	.byte	0x04, 0x37
        /*0002*/ 	.short	(.L_7 - .L_6)
.L_6:
        /*0004*/ 	.word	0x00000082


	//----- nvinfo : EIATTR_KPARAM_INFO
	.align		4
.L_7:
        /*0008*/ 	.byte	0x04, 0x17
        /*000a*/ 	.short	(.L_9 - .L_8)
.L_8:
        /*000c*/ 	.word	0x00000000
        /*0010*/ 	.short	0x0003
        /*0012*/ 	.short	0x0018
        /*0014*/ 	.byte	0x00, 0xf0, 0x11, 0x00


	//----- nvinfo : EIATTR_KPARAM_INFO
	.align		4
.L_9:
        /*0018*/ 	.byte	0x04, 0x17
        /*001a*/ 	.short	(.L_11 - .L_10)
.L_10:
        /*001c*/ 	.word	0x00000000
        /*0020*/ 	.short	0x0002
        /*0022*/ 	.short	0x0010
        /*0024*/ 	.byte	0x00, 0xf5, 0x21, 0x00


	//----- nvinfo : EIATTR_KPARAM_INFO
	.align		4
.L_11:
        /*0028*/ 	.byte	0x04, 0x17
        /*002a*/ 	.short	(.L_13 - .L_12)
.L_12:
        /*002c*/ 	.word	0x00000000
        /*0030*/ 	.short	0x0001
        /*0032*/ 	.short	0x0008
        /*0034*/ 	.byte	0x00, 0xf5, 0x21, 0x00


	//----- nvinfo : EIATTR_KPARAM_INFO
	.align		4
.L_13:
        /*0038*/ 	.byte	0x04, 0x17
        /*003a*/ 	.short	(.L_15 - .L_14)
.L_14:
        /*003c*/ 	.word	0x00000000
        /*0040*/ 	.short	0x0000
        /*0042*/ 	.short	0x0000
        /*0044*/ 	.byte	0x00, 0xf5, 0x21, 0x00


	//----- nvinfo : EIATTR_SPARSE_MMA_MASK
	.align		4
.L_15:
        /*0048*/ 	.byte	0x03, 0x50
        /*004a*/ 	.short	0x0000


	//----- nvinfo : EIATTR_MAXREG_COUNT
	.align		4
        /*004c*/ 	.byte	0x03, 0x1b
        /*004e*/ 	.short	0x00ff


	//----- nvinfo : EIATTR_MERCURY_ISA_VERSION
	.align		4
        /*0050*/ 	.byte	0x03, 0x5f
        /*0052*/ 	.short	0x0101


	//----- nvinfo : EIATTR_VRC_CTA_INIT_COUNT
	.align		4
        /*0054*/ 	.byte	0x02, 0x4a
	.zero		1
	.zero		1


	//----- nvinfo : EIATTR_EXIT_INSTR_OFFSETS
	.align		4
        /*0058*/ 	.byte	0x04, 0x1c
        /*005a*/ 	.short	(.L_17 - .L_16)


	//   ....[0]....
.L_16:
        /*005c*/ 	.word	0x00000010


	//----- nvinfo : EIATTR_CBANK_PARAM_SIZE
	.align		4
.L_17:
        /*0060*/ 	.byte	0x03, 0x19
        /*0062*/ 	.short	0x001c


	//----- nvinfo : EIATTR_PARAM_CBANK
	.align		4
        /*0064*/ 	.byte	0x04, 0x0a
        /*0066*/ 	.short	(.L_19 - .L_18)
	.align		4
.L_18:
        /*0068*/ 	.word	index@(.nv.constant0._Z6vecAddPdS_S_i)
        /*006c*/ 	.short	0x0380
        /*006e*/ 	.short	0x001c


	//----- nvinfo : EIATTR_SW_WAR
	.align		4
.L_19:
        /*0070*/ 	.byte	0x04, 0x36
        /*0072*/ 	.short	(.L_21 - .L_20)
.L_20:
        /*0074*/ 	.word	0x00000008
.L_21:


//--------------------- .nv.callgraph             --------------------------
	.section	.nv.callgraph,"",@"SHT_CUDA_CALLGRAPH"
	.align	4
	.sectionentsize	8
	.align		4
        /*0000*/ 	.word	0x00000000
	.align		4
        /*0004*/ 	.word	0xffffffff
	.align		4
        /*0008*/ 	.word	0x00000000
	.align		4
        /*000c*/ 	.word	0xfffffffe
	.align		4
        /*0010*/ 	.word	0x00000000
	.align		4
        /*0014*/ 	.word	0xfffffffd
	.align		4
        /*0018*/ 	.word	0x00000000
	.align		4
        /*001c*/ 	.word	0xfffffffc


//--------------------- .text._Z6vecAddPdS_S_i    --------------------------
	.section	.text._Z6vecAddPdS_S_i,"ax",@progbits
	.align	128
        .global         _Z6vecAddPdS_S_i
        .type           _Z6vecAddPdS_S_i,@function
        .size           _Z6vecAddPdS_S_i,(.L_x_1 - _Z6vecAddPdS_S_i)
        .other          _Z6vecAddPdS_S_i,@"STO_CUDA_ENTRY STV_DEFAULT"
_Z6vecAddPdS_S_i:
.text._Z6vecAddPdS_S_i:
[----:B------:R-:W-:Y:S01]  /*0000*/  LDC R1, c[0x0][0x37c] ;  /* 0x0000df00ff017b82 */ /* 0x000fe20000000800 */
[----:B------:R-:W-:Y:S05]  /*0010*/  EXIT ;  /* 0x000000000000794d */ /* 0x000fea0003800000 */
.L_x_0:
[----:B------:R-:W-:-:S00]  /*0020*/  BRA `(.L_x_0) ;  /* 0xfffffffc00fc7947 */ /* 0x000fc0000383ffff */
[----:B------:R-:W-:-:S00]  /*0030*/  NOP ;  /* 0x0000000000007918 */ /* 0x000fc00000000000 */
        /* <DEDUP_REMOVED lines=12> */
.L_x_1:


//--------------------- .nv.shared.reserved.0     --------------------------
	.section	.nv.shared.reserved.0,"aw",@nobits
	.weak		__nv_reservedSMEM_offset_0_alias
	.size		__nv_reservedSMEM_offset_0_alias, 0, 64
	.other		__nv_reservedSMEM_offset_0_alias,@"STO_CUDA_RESERVED_SHARED STV_DEFAULT"
__nv_reservedSMEM_offset_0_alias:
	.zero		0
	.zero		64


//--------------------- .nv.constant0._Z6vecAddPdS_S_i --------------------------
	.section	.nv.constant0._Z6vecAddPdS_S_i,"a",@progbits
	.sectionflags	@""
	.align	4
.nv.constant0._Z6vecAddPdS_S_i:
	.zero		924


//--------------------- SYMBOLS --------------------------

	.type		.nv.reservedSmem.offset0,@object
	.size		.nv.reservedSmem.offset0,0x4
